//
// Generated by NVIDIA NVVM Compiler
//
// Compiler Build ID: CL-36424714
// Cuda compilation tools, release 13.0, V13.0.88
// Based on NVVM 20.0.0
//

.version 9.0
.target sm_100
.address_size 64

	// .globl	_Z10matrix_addPA32_fS0_S0_

.visible .entry _Z10matrix_addPA32_fS0_S0_(
	.param .u64 .ptr .align 1 _Z10matrix_addPA32_fS0_S0__param_0,
	.param .u64 .ptr .align 1 _Z10matrix_addPA32_fS0_S0__param_1,
	.param .u64 .ptr .align 1 _Z10matrix_addPA32_fS0_S0__param_2
)
{
	.reg .pred 	%p<4>;
	.reg .b32 	%r<10>;
	.reg .b32 	%f<4>;
	.reg .b64 	%rd<15>;

	ld.param.u64 	%rd1, [_Z10matrix_addPA32_fS0_S0__param_0];
	ld.param.u64 	%rd2, [_Z10matrix_addPA32_fS0_S0__param_1];
	ld.param.u64 	%rd3, [_Z10matrix_addPA32_fS0_S0__param_2];
	mov.u32 	%r3, %tid.x;
	mov.u32 	%r4, %ctaid.x;
	mov.u32 	%r5, %ntid.x;
	mad.lo.s32 	%r1, %r4, %r5, %r3;
	mov.u32 	%r6, %tid.y;
	mov.u32 	%r7, %ctaid.y;
	mov.u32 	%r8, %ntid.y;
	mad.lo.s32 	%r9, %r7, %r8, %r6;
	setp.gt.s32 	%p1, %r1, 31;
	setp.gt.u32 	%p2, %r9, 31;
	or.pred  	%p3, %p1, %p2;
	@%p3 bra 	$L__BB0_2;
	cvta.to.global.u64 	%rd4, %rd1;
	cvta.to.global.u64 	%rd5, %rd2;
	cvta.to.global.u64 	%rd6, %rd3;
	mul.wide.s32 	%rd7, %r1, 128;
	add.s64 	%rd8, %rd4, %rd7;
	mul.wide.u32 	%rd9, %r9, 4;
	add.s64 	%rd10, %rd8, %rd9;
	ld.global.f32 	%f1, [%rd10];
	add.s64 	%rd11, %rd5, %rd7;
	add.s64 	%rd12, %rd11, %rd9;
	ld.global.f32 	%f2, [%rd12];
	add.f32 	%f3, %f1, %f2;
	add.s64 	%rd13, %rd6, %rd7;
	add.s64 	%rd14, %rd13, %rd9;
	st.global.f32 	[%rd14], %f3;
$L__BB0_2:
	ret;

}


// ===== COMPILED SASS (sm_100) =====

	.target	sm_100

	.elftype	@"ET_EXEC"


//--------------------- .note.nv.tkinfo           --------------------------
	.section	.note.nv.tkinfo,"",@"SHT_NOTE"
	.sectionflags	@"SHF_NOTE_NV_TKINFO"
	.tkinfo
        /*0018*/ 	.word	0x00000002
        /*0030*/ 	.string	""
        /*0030*/ 	.string	"ptxas"
        /*0030*/ 	.string	"Cuda compilation tools, release 13.0, V13.0.88"
        /*0030*/ 	.string	"Build cuda_13.0.r13.0/compiler.36424714_0"
        /*0030*/ 	.string	"-arch sm_100 -m 64 "



//--------------------- .note.nv.cuinfo           --------------------------
	.section	.note.nv.cuinfo,"",@"SHT_NOTE"
	.sectionflags	@"SHF_NOTE_NV_CUINFO"
        /*0018*/ 	.short	0x0002
        /*001a*/ 	.short	0x0064
        /*001c*/ 	.short	0x0082
	.zero		2


//--------------------- .nv.info                  --------------------------
	.section	.nv.info,"",@"SHT_CUDA_INFO"
	.align	4


	//----- nvinfo : EIATTR_REGCOUNT
	.align		4
        /*0000*/ 	.byte	0x04, 0x2f
        /*0002*/ 	.short	(.L_1 - .L_0)
	.align		4
.L_0:
        /*0004*/ 	.word	index@(_Z10matrix_addPA32_fS0_S0_)
        /*0008*/ 	.word	0x0000000e


	//----- nvinfo : EIATTR_FRAME_SIZE
	.align		4
.L_1:
        /*000c*/ 	.byte	0x04, 0x11
        /*000e*/ 	.short	(.L_3 - .L_2)
	.align		4
.L_2:
        /*0010*/ 	.word	index@(_Z10matrix_addPA32_fS0_S0_)
        /*0014*/ 	.word	0x00000000


	//----- nvinfo : EIATTR_MIN_STACK_SIZE
	.align		4
.L_3:
        /*0018*/ 	.byte	0x04, 0x12
        /*001a*/ 	.short	(.L_5 - .L_4)
	.align		4
.L_4:
        /*001c*/ 	.word	index@(_Z10matrix_addPA32_fS0_S0_)
        /*0020*/ 	.word	0x00000000
.L_5:


//--------------------- .nv.compat                --------------------------
	.section	.nv.compat,"",@"SHT_CUDA_COMPAT_INFO"
	.align	4
        /*0000*/ 	.byte	0x02, 0x09, 0x00, 0x00, 0x02, 0x02, 0x01, 0x00, 0x02, 0x05, 0x05, 0x00, 0x03, 0x07, 0x01, 0x01
        /*0010*/ 	.byte	0x02, 0x03, 0x00, 0x00, 0x02, 0x06, 0x01, 0x00, 0x04, 0x0b, 0x08, 0x00, 0x09, 0x00, 0x00, 0x00
        /*0020*/ 	.byte	0x00, 0x00, 0x00, 0x00


//--------------------- .nv.info._Z10matrix_addPA32_fS0_S0_ --------------------------
	.section	.nv.info._Z10matrix_addPA32_fS0_S0_,"",@"SHT_CUDA_INFO"
	.sectionflags	@""
	.align	4


	//----- nvinfo : EIATTR_CUDA_API_VERSION
	.align		4
        /*0000*/ 	.byte	0x04, 0x37
        /*0002*/ 	.short	(.L_7 - .L_6)
.L_6:
        /*0004*/ 	.word	0x00000082


	//----- nvinfo : EIATTR_KPARAM_INFO
	.align		4
.L_7:
        /*0008*/ 	.byte	0x04, 0x17
        /*000a*/ 	.short	(.L_9 - .L_8)
.L_8:
        /*000c*/ 	.word	0x00000000
        /*0010*/ 	.short	0x0002
        /*0012*/ 	.short	0x0010
        /*0014*/ 	.byte	0x00, 0xf5, 0x21, 0x00


	//----- nvinfo : EIATTR_KPARAM_INFO
	.align		4
.L_9:
        /*0018*/ 	.byte	0x04, 0x17
        /*001a*/ 	.short	(.L_11 - .L_10)
.L_10:
        /*001c*/ 	.word	0x00000000
        /*0020*/ 	.short	0x0001
        /*0022*/ 	.short	0x0008
        /*0024*/ 	.byte	0x00, 0xf5, 0x21, 0x00


	//----- nvinfo : EIATTR_KPARAM_INFO
	.align		4
.L_11:
        /*0028*/ 	.byte	0x04, 0x17
        /*002a*/ 	.short	(.L_13 - .L_12)
.L_12:
        /*002c*/ 	.word	0x00000000
        /*0030*/ 	.short	0x0000
        /*0032*/ 	.short	0x0000
        /*0034*/ 	.byte	0x00, 0xf5, 0x21, 0x00


	//----- nvinfo : EIATTR_SPARSE_MMA_MASK
	.align		4
.L_13:
        /*0038*/ 	.byte	0x03, 0x50
        /*003a*/ 	.short	0x0000


	//----- nvinfo : EIATTR_MAXREG_COUNT
	.align		4
        /*003c*/ 	.byte	0x03, 0x1b
        /*003e*/ 	.short	0x00ff


	//----- nvinfo : EIATTR_MERCURY_ISA_VERSION
	.align		4
        /*0040*/ 	.byte	0x03, 0x5f
        /*0042*/ 	.short	0x0101


	//----- nvinfo : EIATTR_VRC_CTA_INIT_COUNT
	.align		4
        /*0044*/ 	.byte	0x02, 0x4a
	.zero		1
	.zero		1


	//----- nvinfo : EIATTR_EXIT_INSTR_OFFSETS
	.align		4
        /*0048*/ 	.byte	0x04, 0x1c
        /*004a*/ 	.short	(.L_15 - .L_14)


	//   ....[0]....
.L_14:
        /*004c*/ 	.word	0x000000b0


	//   ....[1]....
        /*0050*/ 	.word	0x000001a0


	//----- nvinfo : EIATTR_CBANK_PARAM_SIZE
	.align		4
.L_15:
        /*0054*/ 	.byte	0x03, 0x19
        /*0056*/ 	.short	0x0018


	//----- nvinfo : EIATTR_PARAM_CBANK
	.align		4
        /*0058*/ 	.byte	0x04, 0x0a
        /*005a*/ 	.short	(.L_17 - .L_16)
	.align		4
.L_16:
        /*005c*/ 	.word	index@(.nv.constant0._Z10matrix_addPA32_fS0_S0_)
        /*0060*/ 	.short	0x0380
        /*0062*/ 	.short	0x0018


	//----- nvinfo : EIATTR_SW_WAR
	.align		4
.L_17:
        /*0064*/ 	.byte	0x04, 0x36
        /*0066*/ 	.short	(.L_19 - .L_18)
.L_18:
        /*0068*/ 	.word	0x00000008
.L_19:


//--------------------- .nv.callgraph             --------------------------
	.section	.nv.callgraph,"",@"SHT_CUDA_CALLGRAPH"
	.align	4
	.sectionentsize	8
	.align		4
        /*0000*/ 	.word	0x00000000
	.align		4
        /*0004*/ 	.word	0xffffffff
	.align		4
        /*0008*/ 	.word	0x00000000
	.align		4
        /*000c*/ 	.word	0xfffffffe
	.align		4
        /*0010*/ 	.word	0x00000000
	.align		4
        /*0014*/ 	.word	0xfffffffd
	.align		4
        /*0018*/ 	.word	0x00000000
	.align		4
        /*001c*/ 	.word	0xfffffffc


//--------------------- .text._Z10matrix_addPA32_fS0_S0_ --------------------------
	.section	.text._Z10matrix_addPA32_fS0_S0_,"ax",@progbits
	.align	128
        .global         _Z10matrix_addPA32_fS0_S0_
        .type           _Z10matrix_addPA32_fS0_S0_,@function
        .size           _Z10matrix_addPA32_fS0_S0_,(.L_x_1 - _Z10matrix_addPA32_fS0_S0_)
        .other          _Z10matrix_addPA32_fS0_S0_,@"STO_CUDA_ENTRY STV_DEFAULT"
_Z10matrix_addPA32_fS0_S0_:
.text._Z10matrix_addPA32_fS0_S0_:
[----:B------:R-:W-:Y:S01]  /*0000*/  LDC R1, c[0x0][0x37c] ;  /* 0x0000df00ff017b82 */ /* 0x000fe20000000800 */
[----:B------:R-:W0:Y:S07]  /*0010*/  S2R R11, SR_TID.Y ;  /* 0x00000000000b7919 */ /* 0x000e2e0000002200 */
[----:B------:R-:W1:Y:S01]  /*0020*/  LDC R0, c[0x0][0x360] ;  /* 0x0000d800ff007b82 */ /* 0x000e620000000800 */
[----:B------:R-:W1:Y:S07]  /*0030*/  S2R R9, SR_TID.X ;  /* 0x0000000000097919 */ /* 0x000e6e0000002100 */
[----:B------:R-:W0:Y:S08]  /*0040*/  S2UR UR5, SR_CTAID.Y ;  /* 0x00000000000579c3 */ /* 0x000e300000002600 */
[----:B------:R-:W0:Y:S08]  /*0050*/  LDC R2, c[0x0][0x364] ;  /* 0x0000d900ff027b82 */ /* 0x000e300000000800 */
[----:B------:R-:W1:Y:S01]  /*0060*/  S2UR UR4, SR_CTAID.X ;  /* 0x00000000000479c3 */ /* 0x000e620000002500 */
[----:B0-----:R-:W-:-:S05]  /*0070*/  IMAD R11, R2, UR5, R11 ;  /* 0x00000005020b7c24 */ /* 0x001fca000f8e020b */
[----:B------:R-:W-:Y:S01]  /*0080*/  ISETP.GT.U32.AND P0, PT, R11, 0x1f, PT ;  /* 0x0000001f0b00780c */ /* 0x000fe20003f04070 */
[----:B-1----:R-:W-:-:S05]  /*0090*/  IMAD R9, R0, UR4, R9 ;  /* 0x0000000400097c24 */ /* 0x002fca000f8e0209 */
[----:B------:R-:W-:-:S13]  /*00a0*/  ISETP.GT.OR P0, PT, R9, 0x1f, P0 ;  /* 0x0000001f0900780c */ /* 0x000fda0000704670 */
[----:B------:R-:W-:Y:S05]  /*00b0*/  @P0 EXIT ;  /* 0x000000000000094d */ /* 0x000fea0003800000 */
[----:B------:R-:W0:Y:S01]  /*00c0*/  LDC.64 R2, c[0x0][0x380] ;  /* 0x0000e000ff027b82 */ /* 0x000e220000000a00 */
[----:B------:R-:W1:Y:S07]  /*00d0*/  LDCU.64 UR4, c[0x0][0x358] ;  /* 0x00006b00ff0477ac */ /* 0x000e6e0008000a00 */
[----:B------:R-:W2:Y:S08]  /*00e0*/  LDC.64 R4, c[0x0][0x388] ;  /* 0x0000e200ff047b82 */ /* 0x000eb00000000a00 */
[----:B------:R-:W3:Y:S01]  /*00f0*/  LDC.64 R6, c[0x0][0x390] ;  /* 0x0000e400ff067b82 */ /* 0x000ee20000000a00 */
[----:B0-----:R-:W-:-:S04]  /*0100*/  IMAD.WIDE R2, R9, 0x80, R2 ;  /* 0x0000008009027825 */ /* 0x001fc800078e0202 */
[----:B------:R-:W-:-:S04]  /*0110*/  IMAD.WIDE.U32 R2, R11, 0x4, R2 ;  /* 0x000000040b027825 */ /* 0x000fc800078e0002 */
[----:B--2---:R-:W-:Y:S02]  /*0120*/  IMAD.WIDE R4, R9, 0x80, R4 ;  /* 0x0000008009047825 */ /* 0x004fe400078e0204 */
[----:B-1----:R-:W2:Y:S02]  /*0130*/  LDG.E R2, desc[UR4][R2.64] ;  /* 0x0000000402027981 */ /* 0x002ea4000c1e1900 */
[----:B------:R-:W-:-:S06]  /*0140*/  IMAD.WIDE.U32 R4, R11, 0x4, R4 ;  /* 0x000000040b047825 */ /* 0x000fcc00078e0004 */
[----:B------:R-:W2:Y:S01]  /*0150*/  LDG.E R5, desc[UR4][R4.64] ;  /* 0x0000000404057981 */ /* 0x000ea2000c1e1900 */
[----:B---3--:R-:W-:-:S04]  /*0160*/  IMAD.WIDE R6, R9, 0x80, R6 ;  /* 0x0000008009067825 */ /* 0x008fc800078e0206 */
[----:B------:R-:W-:-:S04]  /*0170*/  IMAD.WIDE.U32 R6, R11, 0x4, R6 ;  /* 0x000000040b067825 */ /* 0x000fc800078e0006 */
[----:B--2---:R-:W-:-:S05]  /*0180*/  FADD R9, R2, R5 ;  /* 0x0000000502097221 */ /* 0x004fca0000000000 */
[----:B------:R-:W-:Y:S01]  /*0190*/  STG.E desc[UR4][R6.64], R9 ;  /* 0x0000000906007986 */ /* 0x000fe2000c101904 */
[----:B------:R-:W-:Y:S05]  /*01a0*/  EXIT ;  /* 0x000000000000794d */ /* 0x000fea0003800000 */
.L_x_0:
[----:B------:R-:W-:-:S00]  /*01b0*/  BRA `(.L_x_0) ;  /* 0xfffffffc00fc7947 */ /* 0x000fc0000383ffff */
[----:B------:R-:W-:-:S00]  /*01c0*/  NOP ;  /* 0x0000000000007918 */ /* 0x000fc00000000000 */
        /* <DEDUP_REMOVED lines=11> */
.L_x_1:


//--------------------- .nv.shared.reserved.0     --------------------------
	.section	.nv.shared.reserved.0,"aw",@nobits
	.weak		__nv_reservedSMEM_offset_0_alias
	.size		__nv_reservedSMEM_offset_0_alias, 0, 64
	.other		__nv_reservedSMEM_offset_0_alias,@"STO_CUDA_RESERVED_SHARED STV_DEFAULT"
__nv_reservedSMEM_offset_0_alias:
	.zero		0
	.zero		64


//--------------------- .nv.constant0._Z10matrix_addPA32_fS0_S0_ --------------------------
	.section	.nv.constant0._Z10matrix_addPA32_fS0_S0_,"a",@progbits
	.sectionflags	@""
	.align	4
.nv.constant0._Z10matrix_addPA32_fS0_S0_:
	.zero		920


//--------------------- SYMBOLS --------------------------

	.type		.nv.reservedSmem.offset0,@object
	.size		.nv.reservedSmem.offset0,0x4
